	.headerflags	@"EF_CUDA_TEXMODE_UNIFIED EF_CUDA_64BIT_ADDRESS EF_CUDA_ACCELERATORS EF_CUDA_SM90 EF_CUDA_VIRTUAL_SM(EF_CUDA_SM90)"
	.elftype	@"ET_EXEC"


//--------------------- .nv.info                  --------------------------
	.section	.nv.info,"",@"SHT_CUDA_INFO"
	.align	4


	//----- nvinfo : EIATTR_REGCOUNT
	.align		4
        /*0000*/ 	.byte	0x04, 0x2f
        /*0002*/ 	.short	(.L_1 - .L_0)
	.align		4
.L_0:
        /*0004*/ 	.word	index@(triton_poi_fused_cat_66)
        /*0008*/ 	.word	0x0000001e


	//----- nvinfo : EIATTR_MIN_STACK_SIZE
	.align		4
.L_1:
        /*000c*/ 	.byte	0x04, 0x12
        /*000e*/ 	.short	(.L_3 - .L_2)
	.align		4
.L_2:
        /*0010*/ 	.word	index@(triton_poi_fused_cat_66)
        /*0014*/ 	.word	0x00000000


	//----- nvinfo : EIATTR_FRAME_SIZE
	.align		4
.L_3:
        /*0018*/ 	.byte	0x04, 0x11
        /*001a*/ 	.short	(.L_5 - .L_4)
	.align		4
.L_4:
        /*001c*/ 	.word	index@(triton_poi_fused_cat_66)
        /*0020*/ 	.word	0x00000000


	//----- nvinfo : EIATTR_MIN_STACK_SIZE
	.align		4
.L_5:
        /*0024*/ 	.byte	0x04, 0x12
        /*0026*/ 	.short	(.L_7 - .L_6)
	.align		4
.L_6:
        /*0028*/ 	.word	index@(triton_poi_fused_cat_66)
        /*002c*/ 	.word	0x00000000
.L_7:


//--------------------- .nv.info.triton_poi_fused_cat_66 --------------------------
	.section	.nv.info.triton_poi_fused_cat_66,"",@"SHT_CUDA_INFO"
	.sectionflags	@""
	.align	4


	//----- nvinfo : EIATTR_CUDA_API_VERSION
	.align		4
        /*0000*/ 	.byte	0x04, 0x37
        /*0002*/ 	.short	(.L_9 - .L_8)
.L_8:
        /*0004*/ 	.word	0x0000007c


	//----- nvinfo : EIATTR_KPARAM_INFO
	.align		4
.L_9:
        /*0008*/ 	.byte	0x04, 0x17
        /*000a*/ 	.short	(.L_11 - .L_10)
.L_10:
        /*000c*/ 	.word	0x00000000
        /*0010*/ 	.short	0x0009
        /*0012*/ 	.short	0x0048
        /*0014*/ 	.byte	0x00, 0xf0, 0x11, 0x00


	//----- nvinfo : EIATTR_KPARAM_INFO
	.align		4
.L_11:
        /*0018*/ 	.byte	0x04, 0x17
        /*001a*/ 	.short	(.L_13 - .L_12)
.L_12:
        /*001c*/ 	.word	0x00000000
        /*0020*/ 	.short	0x0008
        /*0022*/ 	.short	0x0040
        /*0024*/ 	.byte	0x00, 0xf4, 0x21, 0x00


	//----- nvinfo : EIATTR_KPARAM_INFO
	.align		4
.L_13:
        /*0028*/ 	.byte	0x04, 0x17
        /*002a*/ 	.short	(.L_15 - .L_14)
.L_14:
        /*002c*/ 	.word	0x00000000
        /*0030*/ 	.short	0x0007
        /*0032*/ 	.short	0x0038
        /*0034*/ 	.byte	0x00, 0xf4, 0x21, 0x00


	//----- nvinfo : EIATTR_KPARAM_INFO
	.align		4
.L_15:
        /*0038*/ 	.byte	0x04, 0x17
        /*003a*/ 	.short	(.L_17 - .L_16)
.L_16:
        /*003c*/ 	.word	0x00000000
        /*0040*/ 	.short	0x0006
        /*0042*/ 	.short	0x0030
        /*0044*/ 	.byte	0x00, 0xf4, 0x21, 0x00


	//----- nvinfo : EIATTR_KPARAM_INFO
	.align		4
.L_17:
        /*0048*/ 	.byte	0x04, 0x17
        /*004a*/ 	.short	(.L_19 - .L_18)
.L_18:
        /*004c*/ 	.word	0x00000000
        /*0050*/ 	.short	0x0005
        /*0052*/ 	.short	0x0028
        /*0054*/ 	.byte	0x00, 0xf4, 0x21, 0x00


	//----- nvinfo : EIATTR_KPARAM_INFO
	.align		4
.L_19:
        /*0058*/ 	.byte	0x04, 0x17
        /*005a*/ 	.short	(.L_21 - .L_20)
.L_20:
        /*005c*/ 	.word	0x00000000
        /*0060*/ 	.short	0x0004
        /*0062*/ 	.short	0x0020
        /*0064*/ 	.byte	0x00, 0xf4, 0x21, 0x00


	//----- nvinfo : EIATTR_KPARAM_INFO
	.align		4
.L_21:
        /*0068*/ 	.byte	0x04, 0x17
        /*006a*/ 	.short	(.L_23 - .L_22)
.L_22:
        /*006c*/ 	.word	0x00000000
        /*0070*/ 	.short	0x0003
        /*0072*/ 	.short	0x0018
        /*0074*/ 	.byte	0x00, 0xf4, 0x21, 0x00


	//----- nvinfo : EIATTR_KPARAM_INFO
	.align		4
.L_23:
        /*0078*/ 	.byte	0x04, 0x17
        /*007a*/ 	.short	(.L_25 - .L_24)
.L_24:
        /*007c*/ 	.word	0x00000000
        /*0080*/ 	.short	0x0002
        /*0082*/ 	.short	0x0010
        /*0084*/ 	.byte	0x00, 0xf4, 0x21, 0x00


	//----- nvinfo : EIATTR_KPARAM_INFO
	.align		4
.L_25:
        /*0088*/ 	.byte	0x04, 0x17
        /*008a*/ 	.short	(.L_27 - .L_26)
.L_26:
        /*008c*/ 	.word	0x00000000
        /*0090*/ 	.short	0x0001
        /*0092*/ 	.short	0x0008
        /*0094*/ 	.byte	0x00, 0xf4, 0x21, 0x00


	//----- nvinfo : EIATTR_KPARAM_INFO
	.align		4
.L_27:
        /*0098*/ 	.byte	0x04, 0x17
        /*009a*/ 	.short	(.L_29 - .L_28)
.L_28:
        /*009c*/ 	.word	0x00000000
        /*00a0*/ 	.short	0x0000
        /*00a2*/ 	.short	0x0000
        /*00a4*/ 	.byte	0x00, 0xf4, 0x21, 0x00


	//----- nvinfo : EIATTR_SPARSE_MMA_MASK
	.align		4
.L_29:
        /*00a8*/ 	.byte	0x03, 0x50
        /*00aa*/ 	.short	0x0000


	//----- nvinfo : EIATTR_MAXREG_COUNT
	.align		4
        /*00ac*/ 	.byte	0x03, 0x1b
        /*00ae*/ 	.short	0x00ff


	//----- nvinfo : EIATTR_EXIT_INSTR_OFFSETS
	.align		4
        /*00b0*/ 	.byte	0x04, 0x1c
        /*00b2*/ 	.short	(.L_31 - .L_30)


	//   ....[0]....
.L_30:
        /*00b4*/ 	.word	0x00000950


	//----- nvinfo : EIATTR_REQNTID
	.align		4
.L_31:
        /*00b8*/ 	.byte	0x04, 0x10
        /*00ba*/ 	.short	(.L_33 - .L_32)
.L_32:
        /*00bc*/ 	.word	0x00000100
        /*00c0*/ 	.word	0x00000001
        /*00c4*/ 	.word	0x00000001


	//----- nvinfo : EIATTR_CBANK_PARAM_SIZE
	.align		4
.L_33:
        /*00c8*/ 	.byte	0x03, 0x19
        /*00ca*/ 	.short	0x004c


	//----- nvinfo : EIATTR_PARAM_CBANK
	.align		4
        /*00cc*/ 	.byte	0x04, 0x0a
        /*00ce*/ 	.short	(.L_35 - .L_34)
	.align		4
.L_34:
        /*00d0*/ 	.word	index@(.nv.constant0.triton_poi_fused_cat_66)
        /*00d4*/ 	.short	0x0210
        /*00d6*/ 	.short	0x004c


	//----- nvinfo : EIATTR_SW_WAR
	.align		4
.L_35:
        /*00d8*/ 	.byte	0x04, 0x36
        /*00da*/ 	.short	(.L_37 - .L_36)
.L_36:
        /*00dc*/ 	.word	0x00000008
.L_37:


//--------------------- .nv.callgraph             --------------------------
	.section	.nv.callgraph,"",@"SHT_CUDA_CALLGRAPH"
	.align	4
	.sectionentsize	8
	.align		4
        /*0000*/ 	.word	0x00000000
	.align		4
        /*0004*/ 	.word	0xffffffff
	.align		4
        /*0008*/ 	.word	0x00000000
	.align		4
        /*000c*/ 	.word	0xfffffffe
	.align		4
        /*0010*/ 	.word	0x00000000
	.align		4
        /*0014*/ 	.word	0xfffffffd
	.align		4
        /*0018*/ 	.word	0x00000000
	.align		4
        /*001c*/ 	.word	0xfffffffc


//--------------------- .text.triton_poi_fused_cat_66 --------------------------
	.section	.text.triton_poi_fused_cat_66,"ax",@progbits
	.align	128
        .global         triton_poi_fused_cat_66
        .type           triton_poi_fused_cat_66,@function
        .size           triton_poi_fused_cat_66,(.L_x_1 - triton_poi_fused_cat_66)
        .other          triton_poi_fused_cat_66,@"STO_CUDA_ENTRY STV_DEFAULT"
triton_poi_fused_cat_66:
.text.triton_poi_fused_cat_66:
[----:B------:R-:W-:Y:S01]  /*0000*/  LDC R1, c[0x0][0x28] ;  /* 0x00000a00ff017b82 */ /* 0x000fe20000000800 */
[----:B------:R-:W1:Y:S07]  /*0010*/  S2R R0, SR_TID.X ;  /* 0x0000000000007919 */ /* 0x000e6e0000002100 */
[----:B------:R-:W2:Y:S01]  /*0020*/  LDC.64 R4, c[0x0][0x218] ;  /* 0x00008600ff047b82 */ /* 0x000ea20000000a00 */
[----:B------:R-:W-:Y:S01]  /*0030*/  CS2R R14, SRZ ;  /* 0x00000000000e7805 */ /* 0x000fe2000001ff00 */
[----:B------:R-:W-:Y:S01]  /*0040*/  ULDC.64 UR4, c[0x0][0x208] ;  /* 0x0000820000047ab9 */ /* 0x000fe20000000a00 */
[----:B------:R-:W3:Y:S05]  /*0050*/  S2R R3, SR_CTAID.X ;  /* 0x0000000000037919 */ /* 0x000eea0000002500 */
[----:B------:R-:W4:Y:S08]  /*0060*/  LDC.64 R8, c[0x0][0x220] ;  /* 0x00008800ff087b82 */ /* 0x000f300000000a00 */
[----:B------:R-:W5:Y:S01]  /*0070*/  LDC.64 R16, c[0x0][0x230] ;  /* 0x00008c00ff107b82 */ /* 0x000f620000000a00 */
[----:B------:R-:W-:Y:S01]  /*0080*/  CS2R R10, SRZ ;  /* 0x00000000000a7805 */ /* 0x000fe2000001ff00 */
[----:B------:R-:W-:Y:S01]  /*0090*/  ULDC.64 UR6, c[0x0][0x228] ;  /* 0x00008a0000067ab9 */ /* 0x000fe20000000a00 */
[----:B-1----:R-:W-:-:S05]  /*00a0*/  IMAD.SHL.U32 R0, R0, 0x2, RZ ;  /* 0x0000000200007824 */ /* 0x002fca00078e00ff */
[----:B------:R-:W-:-:S05]  /*00b0*/  LOP3.LUT R0, R0, 0x1fe, RZ, 0xc0, !PT ;  /* 0x000001fe00007812 */ /* 0x000fca00078ec0ff */
[----:B---3--:R-:W-:-:S05]  /*00c0*/  IMAD R2, R3, 0x200, R0 ;  /* 0x0000020003027824 */ /* 0x008fca00078e0200 */
[----:B------:R-:W-:-:S04]  /*00d0*/  SHF.R.S32.HI R19, RZ, 0x1f, R2 ;  /* 0x0000001fff137819 */ /* 0x000fc80000011402 */
[CC--:B------:R-:W-:Y:S02]  /*00e0*/  LEA.HI R0, R19.reuse, R2.reuse, RZ, 0xc ;  /* 0x0000000213007211 */ /* 0x0c0fe400078f60ff */
[----:B------:R-:W-:Y:S02]  /*00f0*/  LEA.HI R7, R19, R2, RZ, 0x6 ;  /* 0x0000000213077211 */ /* 0x000fe400078f30ff */
[----:B------:R-:W-:Y:S02]  /*0100*/  SHF.R.S32.HI R13, RZ, 0xc, R0 ;  /* 0x0000000cff0d7819 */ /* 0x000fe40000011400 */
[----:B------:R-:W-:Y:S02]  /*0110*/  SHF.R.S32.HI R12, RZ, 0x6, R7 ;  /* 0x00000006ff0c7819 */ /* 0x000fe40000011407 */
[----:B------:R-:W-:-:S04]  /*0120*/  LEA.HI R3, R13, R13, RZ, 0x7 ;  /* 0x0000000d0d037211 */ /* 0x000fc800078f38ff */
[----:B------:R-:W-:Y:S02]  /*0130*/  LOP3.LUT R6, R3, 0xffffff80, RZ, 0xc0, !PT ;  /* 0xffffff8003067812 */ /* 0x000fe400078ec0ff */
[----:B------:R-:W-:-:S03]  /*0140*/  LEA.HI R3, R12, R12, RZ, 0x6 ;  /* 0x0000000c0c037211 */ /* 0x000fc600078f30ff */
[----:B------:R-:W-:Y:S01]  /*0150*/  IMAD.IADD R13, R13, 0x1, -R6 ;  /* 0x000000010d0d7824 */ /* 0x000fe200078e0a06 */
[----:B------:R-:W-:-:S04]  /*0160*/  LOP3.LUT R3, R3, 0xffffffc0, RZ, 0xc0, !PT ;  /* 0xffffffc003037812 */ /* 0x000fc800078ec0ff */
[----:B------:R-:W-:Y:S01]  /*0170*/  ISETP.GE.AND P0, PT, R13, 0x40, PT ;  /* 0x000000400d00780c */ /* 0x000fe20003f06270 */
[----:B------:R-:W-:Y:S01]  /*0180*/  IMAD.IADD R12, R12, 0x1, -R3 ;  /* 0x000000010c0c7824 */ /* 0x000fe200078e0a03 */
[----:B------:R-:W-:-:S03]  /*0190*/  LOP3.LUT R3, R7, 0xffffffc0, RZ, 0xc0, !PT ;  /* 0xffffffc007037812 */ /* 0x000fc600078ec0ff */
[----:B--2---:R-:W-:Y:S01]  /*01a0*/  IMAD.WIDE R20, R12, 0x8, R4 ;  /* 0x000000080c147825 */ /* 0x004fe200078e0204 */
[----:B------:R-:W-:-:S03]  /*01b0*/  CS2R R4, SRZ ;  /* 0x0000000000047805 */ /* 0x000fc6000001ff00 */
[----:B------:R-:W-:-:S04]  /*01c0*/  IMAD.IADD R3, R2, 0x1, -R3 ;  /* 0x0000000102037824 */ /* 0x000fc800078e0a03 */
[----:B------:R-:W2:Y:S01]  /*01d0*/  @!P0 LDG.E.EL.64 R14, desc[UR4][R20.64] ;  /* 0x00000004140e8981 */ /* 0x000ea2000c2e1b00 */
[----:B------:R-:W-:Y:S01]  /*01e0*/  CS2R R6, SRZ ;  /* 0x0000000000067805 */ /* 0x000fe2000001ff00 */
[----:B----4-:R-:W-:Y:S01]  /*01f0*/  IMAD.WIDE R22, R3, 0x8, R8 ;  /* 0x0000000803167825 */ /* 0x010fe200078e0208 */
[----:B------:R-:W-:-:S04]  /*0200*/  CS2R R8, SRZ ;  /* 0x0000000000087805 */ /* 0x000fc8000001ff00 */
[----:B------:R-:W3:Y:S01]  /*0210*/  @!P0 LDG.E.EL.128 R4, desc[UR4][R22.64] ;  /* 0x0000000416048981 */ /* 0x000ee2000c2e1d00 */
[----:B-----5:R-:W-:-:S05]  /*0220*/  IMAD.WIDE R16, R3, 0x8, R16 ;  /* 0x0000000803107825 */ /* 0x020fca00078e0210 */
[----:B------:R1:W4:Y:S01]  /*0230*/  @!P0 LDG.E.EL.128 R8, desc[UR4][R16.64] ;  /* 0x0000000410088981 */ /* 0x000322000c2e1d00 */
[----:B------:R-:W-:-:S04]  /*0240*/  LEA.HI R19, R19, R2, RZ, 0x13 ;  /* 0x0000000213137211 */ /* 0x000fc800078f98ff */
[----:B------:R-:W-:Y:S02]  /*0250*/  LOP3.LUT R26, R19, 0xfff80000, RZ, 0xc0, !PT ;  /* 0xfff80000131a7812 */ /* 0x000fe400078ec0ff */
[----:B--2---:R-:W-:Y:S02]  /*0260*/  SEL R20, R15, RZ, !P0 ;  /* 0x000000ff0f147207 */ /* 0x004fe40004000000 */
[----:B------:R-:W-:Y:S02]  /*0270*/  SEL R18, R14, RZ, !P0 ;  /* 0x000000ff0e127207 */ /* 0x000fe40004000000 */
[----:B------:R-:W-:Y:S02]  /*0280*/  SHF.R.U32.HI R15, RZ, 0x1a, R20 ;  /* 0x0000001aff0f7819 */ /* 0x000fe40000011614 */
[----:B---3--:R-:W-:Y:S02]  /*0290*/  SEL R23, R5, RZ, !P0 ;  /* 0x000000ff05177207 */ /* 0x008fe40004000000 */
[----:B------:R-:W-:-:S02]  /*02a0*/  LOP3.LUT R15, R15, 0x20, RZ, 0xc0, !PT ;  /* 0x000000200f0f7812 */ /* 0x000fc400078ec0ff */
[----:B------:R-:W-:Y:S02]  /*02b0*/  SEL R5, R6, RZ, !P0 ;  /* 0x000000ff06057207 */ /* 0x000fe40004000000 */
[----:B------:R-:W-:Y:S02]  /*02c0*/  IADD3 R24, P1, R15, R18, RZ ;  /* 0x000000120f187210 */ /* 0x000fe40007f3e0ff */
[----:B------:R-:W-:Y:S02]  /*02d0*/  SEL R18, R7, RZ, !P0 ;  /* 0x000000ff07127207 */ /* 0x000fe40004000000 */
[----:B------:R-:W-:Y:S01]  /*02e0*/  SEL R14, R4, RZ, !P0 ;  /* 0x000000ff040e7207 */ /* 0x000fe20004000000 */
[----:B------:R-:W-:Y:S01]  /*02f0*/  IMAD.X R7, RZ, RZ, R20, P1 ;  /* 0x000000ffff077224 */ /* 0x000fe200008e0614 */
[----:B------:R-:W-:Y:S01]  /*0300*/  SHF.R.U32.HI R21, RZ, 0x18, R23 ;  /* 0x00000018ff157819 */ /* 0x000fe20000011617 */
[----:B------:R-:W-:Y:S01]  /*0310*/  IMAD.SHL.U32 R6, R24, 0x80, RZ ;  /* 0x0000008018067824 */ /* 0x000fe200078e00ff */
[----:B-1----:R-:W-:-:S02]  /*0320*/  LEA R17, P1, R5, UR6, 0x2 ;  /* 0x0000000605117c11 */ /* 0x002fc4000f8210ff */
[----:B------:R-:W-:Y:S02]  /*0330*/  LEA R16, P2, R14, UR6, 0x2 ;  /* 0x000000060e107c11 */ /* 0x000fe4000f8410ff */
[----:B------:R-:W-:Y:S02]  /*0340*/  LOP3.LUT R21, R21, 0x80, RZ, 0xc0, !PT ;  /* 0x0000008015157812 */ /* 0x000fe400078ec0ff */
[--C-:B------:R-:W-:Y:S02]  /*0350*/  SHF.R.U32.HI R15, RZ, 0x18, R18.reuse ;  /* 0x00000018ff0f7819 */ /* 0x100fe40000011612 */
[----:B------:R-:W-:Y:S02]  /*0360*/  LEA.HI.X R5, R5, UR7, R18, 0x2, P1 ;  /* 0x0000000705057c11 */ /* 0x000fe400088f1412 */
[----:B----4-:R-:W-:Y:S02]  /*0370*/  SEL R20, R9, RZ, !P0 ;  /* 0x000000ff09147207 */ /* 0x010fe40004000000 */
[----:B------:R-:W-:-:S02]  /*0380*/  SEL R18, R11, RZ, !P0 ;  /* 0x000000ff0b127207 */ /* 0x000fc40004000000 */
[----:B------:R-:W-:Y:S02]  /*0390*/  SHF.L.U64.HI R4, R24, 0x7, R7 ;  /* 0x0000000718047819 */ /* 0x000fe40000010207 */
[----:B------:R-:W-:Y:S02]  /*03a0*/  LEA.HI.X R7, R14, UR7, R23, 0x2, P2 ;  /* 0x000000070e077c11 */ /* 0x000fe400090f1417 */
[----:B------:R-:W-:Y:S02]  /*03b0*/  IADD3 R16, P4, P3, R6, R16, R21 ;  /* 0x0000001006107210 */ /* 0x000fe40007b9e015 */
[----:B------:R-:W-:Y:S02]  /*03c0*/  SEL R23, R8, RZ, !P0 ;  /* 0x000000ff08177207 */ /* 0x000fe40004000000 */
[----:B------:R-:W-:Y:S02]  /*03d0*/  SEL R21, R10, RZ, !P0 ;  /* 0x000000ff0a157207 */ /* 0x000fe40004000000 */
[----:B------:R-:W-:-:S02]  /*03e0*/  SHF.R.U32.HI R11, RZ, 0x18, R20 ;  /* 0x00000018ff0b7819 */ /* 0x000fc40000011614 */
[----:B------:R-:W-:Y:S02]  /*03f0*/  SHF.R.U32.HI R9, RZ, 0x18, R18 ;  /* 0x00000018ff097819 */ /* 0x000fe40000011612 */
[----:B------:R-:W-:Y:S02]  /*0400*/  LOP3.LUT R15, R15, 0x80, RZ, 0xc0, !PT ;  /* 0x000000800f0f7812 */ /* 0x000fe400078ec0ff */
[----:B------:R-:W-:Y:S02]  /*0410*/  LEA R10, P5, R23, UR6, 0x2 ;  /* 0x00000006170a7c11 */ /* 0x000fe4000f8a10ff */
[----:B------:R-:W-:Y:S02]  /*0420*/  LEA R8, P6, R21, UR6, 0x2 ;  /* 0x0000000615087c11 */ /* 0x000fe4000f8c10ff */
[----:B------:R-:W-:Y:S02]  /*0430*/  LOP3.LUT R11, R11, 0x80, RZ, 0xc0, !PT ;  /* 0x000000800b0b7812 */ /* 0x000fe400078ec0ff */
[----:B------:R-:W-:-:S02]  /*0440*/  LOP3.LUT R9, R9, 0x80, RZ, 0xc0, !PT ;  /* 0x0000008009097812 */ /* 0x000fc400078ec0ff */
[----:B------:R-:W-:Y:S02]  /*0450*/  IADD3 R14, P2, P1, R6, R17, R15 ;  /* 0x00000011060e7210 */ /* 0x000fe4000795e00f */
[----:B------:R-:W-:Y:S02]  /*0460*/  LEA.HI.X R23, R23, UR7, R20, 0x2, P5 ;  /* 0x0000000717177c11 */ /* 0x000fe4000a8f1414 */
[----:B------:R-:W-:Y:S01]  /*0470*/  LEA.HI.X R21, R21, UR7, R18, 0x2, P6 ;  /* 0x0000000715157c11 */ /* 0x000fe2000b0f1412 */
[----:B------:R-:W-:Y:S01]  /*0480*/  IMAD.MOV.U32 R18, RZ, RZ, RZ ;  /* 0x000000ffff127224 */ /* 0x000fe200078e00ff */
[----:B------:R-:W-:Y:S02]  /*0490*/  IADD3.X R17, R4, R7, RZ, P4, P3 ;  /* 0x0000000704117210 */ /* 0x000fe400027e64ff */
[----:B------:R-:W-:Y:S02]  /*04a0*/  CS2R R24, SRZ ;  /* 0x0000000000187805 */ /* 0x000fe4000001ff00 */
[C---:B------:R-:W-:Y:S01]  /*04b0*/  IADD3 R10, P5, P6, R6.reuse, R10, R11 ;  /* 0x0000000a060a7210 */ /* 0x040fe20007ebe00b */
[----:B------:R-:W-:Y:S01]  /*04c0*/  ULDC.64 UR6, c[0x0][0x248] ;  /* 0x0000920000067ab9 */ /* 0x000fe20000000a00 */
[----:B------:R-:W-:-:S02]  /*04d0*/  IADD3 R8, P3, P4, R6, R8, R9 ;  /* 0x0000000806087210 */ /* 0x000fc40007c7e009 */
[C---:B------:R-:W-:Y:S01]  /*04e0*/  IADD3.X R15, R4.reuse, R5, RZ, P2, P1 ;  /* 0x00000005040f7210 */ /* 0x040fe200017e24ff */
[----:B------:R-:W1:Y:S01]  /*04f0*/  LDC.64 R6, c[0x0][0x210] ;  /* 0x00008400ff067b82 */ /* 0x000e620000000a00 */
[C---:B------:R-:W-:Y:S02]  /*0500*/  IADD3.X R11, R4.reuse, R23, RZ, P5, P6 ;  /* 0x00000017040b7210 */ /* 0x040fe40002fec4ff */
[----:B------:R-:W-:Y:S01]  /*0510*/  IADD3.X R9, R4, R21, RZ, P3, P4 ;  /* 0x0000001504097210 */ /* 0x000fe20001fe84ff */
[----:B------:R-:W-:Y:S01]  /*0520*/  IMAD.SHL.U32 R21, R13, 0x400, RZ ;  /* 0x000004000d157824 */ /* 0x000fe200078e00ff */
[----:B------:R-:W-:-:S03]  /*0530*/  SHF.R.S32.HI R20, RZ, 0x13, R19 ;  /* 0x00000013ff147819 */ /* 0x000fc60000011413 */
[----:B------:R-:W2:Y:S01]  /*0540*/  LDC.64 R4, c[0x0][0x238] ;  /* 0x00008e00ff047b82 */ /* 0x000ea20000000a00 */
[----:B------:R-:W-:-:S04]  /*0550*/  IMAD.WIDE R16, R21, 0x4, R16 ;  /* 0x0000000415107825 */ /* 0x000fc800078e0210 */
[----:B------:R-:W-:-:S04]  /*0560*/  IMAD.WIDE R14, R21, 0x4, R14 ;  /* 0x00000004150e7825 */ /* 0x000fc800078e020e */
[----:B------:R-:W-:-:S04]  /*0570*/  IMAD.WIDE R10, R21, 0x4, R10 ;  /* 0x00000004150a7825 */ /* 0x000fc800078e020a */
[----:B------:R-:W-:-:S04]  /*0580*/  IMAD.WIDE R8, R21, 0x4, R8 ;  /* 0x0000000415087825 */ /* 0x000fc800078e0208 */
[----:B------:R-:W-:-:S04]  /*0590*/  IMAD.U32 R23, R20, 0x10000, RZ ;  /* 0x0001000014177824 */ /* 0x000fc800078e00ff */
[----:B------:R-:W-:-:S04]  /*05a0*/  IMAD.WIDE R16, R23, 0x4, R16 ;  /* 0x0000000417107825 */ /* 0x000fc800078e0210 */
[C---:B------:R-:W-:Y:S01]  /*05b0*/  IMAD.WIDE R14, R23.reuse, 0x4, R14 ;  /* 0x00000004170e7825 */ /* 0x040fe200078e020e */
[----:B------:R3:W4:Y:S03]  /*05c0*/  @!P0 LDG.E.EL R18, desc[UR4][R16.64] ;  /* 0x0000000410128981 */ /* 0x000726000c2e1900 */
[----:B------:R-:W-:Y:S01]  /*05d0*/  IMAD.WIDE R10, R23, 0x4, R10 ;  /* 0x00000004170a7825 */ /* 0x000fe200078e020a */
[----:B------:R-:W-:Y:S01]  /*05e0*/  ISETP.GT.AND P1, PT, R13, 0x3f, PT ;  /* 0x0000003f0d00780c */ /* 0x000fe20003f24270 */
[----:B------:R-:W5:Y:S02]  /*05f0*/  @!P0 LDG.E.EL R24, desc[UR4][R14.64] ;  /* 0x000000040e188981 */ /* 0x000f64000c2e1900 */
[----:B------:R-:W-:Y:S02]  /*0600*/  IMAD.WIDE R22, R23, 0x4, R8 ;  /* 0x0000000417167825 */ /* 0x000fe400078e0208 */
[----:B------:R-:W1:Y:S01]  /*0610*/  LDC.64 R8, c[0x0][0x240] ;  /* 0x00009000ff087b82 */ /* 0x000e620000000a00 */
[----:B------:R2:W5:Y:S01]  /*0620*/  @!P0 LDG.E.EL R25, desc[UR4][R10.64] ;  /* 0x000000040a198981 */ /* 0x000562000c2e1900 */
[----:B------:R-:W-:-:S02]  /*0630*/  IMAD.SHL.U32 R19, R20, 0x40000, RZ ;  /* 0x0004000014137824 */ /* 0x000fc400078e00ff */
[----:B------:R-:W-:-:S03]  /*0640*/  IMAD.MOV.U32 R21, RZ, RZ, RZ ;  /* 0x000000ffff157224 */ /* 0x000fc600078e00ff */
[----:B---3--:R-:W-:Y:S01]  /*0650*/  IADD3 R17, R19, R2, -R26 ;  /* 0x0000000213117210 */ /* 0x008fe20007ffe81a */
[----:B--2---:R-:W-:Y:S01]  /*0660*/  IMAD.WIDE R26, R3, 0x4, R4 ;  /* 0x00000004031a7825 */ /* 0x004fe200078e0204 */
[----:B------:R-:W-:Y:S02]  /*0670*/  LOP3.LUT R3, R0, 0xfffff000, RZ, 0xc0, !PT ;  /* 0xfffff00000037812 */ /* 0x000fe400078ec0ff */
[----:B------:R-:W-:Y:S01]  /*0680*/  CS2R R4, SRZ ;  /* 0x0000000000047805 */ /* 0x000fe2000001ff00 */
[----:B------:R-:W2:Y:S01]  /*0690*/  @!P0 LDG.E.EL R21, desc[UR4][R22.64] ;  /* 0x0000000416158981 */ /* 0x000ea2000c2e1900 */
[----:B------:R-:W-:Y:S02]  /*06a0*/  IMAD.SHL.U32 R13, R13, 0x1000, RZ ;  /* 0x000010000d0d7824 */ /* 0x000fe400078e00ff */
[----:B------:R-:W-:Y:S01]  /*06b0*/  IMAD.IADD R0, R2, 0x1, -R3 ;  /* 0x0000000102007824 */ /* 0x000fe200078e0a03 */
[----:B------:R-:W-:Y:S01]  /*06c0*/  SHF.R.S32.HI R10, RZ, 0x1f, R19 ;  /* 0x0000001fff0a7819 */ /* 0x000fe20000011413 */
[----:B-1----:R-:W-:Y:S01]  /*06d0*/  IMAD.WIDE R16, R17, 0x4, R6 ;  /* 0x0000000411107825 */ /* 0x002fe200078e0206 */
[----:B------:R-:W-:-:S02]  /*06e0*/  CS2R R6, SRZ ;  /* 0x0000000000067805 */ /* 0x000fc4000001ff00 */
[----:B------:R-:W-:Y:S01]  /*06f0*/  SHF.R.S32.HI R3, RZ, 0x1f, R13 ;  /* 0x0000001fff037819 */ /* 0x000fe2000001140d */
[----:B------:R-:W3:Y:S01]  /*0700*/  @!P0 LDG.E.EL.64 R4, desc[UR4][R26.64] ;  /* 0x000000041a048981 */ /* 0x000ee2000c2e1b00 */
[----:B------:R-:W-:Y:S02]  /*0710*/  IADD3 R19, P2, P3, R13, R0, R19 ;  /* 0x000000000d137210 */ /* 0x000fe40007b5e013 */
[----:B------:R-:W-:Y:S01]  /*0720*/  SHF.R.S32.HI R11, RZ, 0x1f, R0 ;  /* 0x0000001fff0b7819 */ /* 0x000fe20000011400 */
[----:B------:R-:W-:Y:S01]  /*0730*/  IMAD.MOV.U32 R0, RZ, RZ, RZ ;  /* 0x000000ffff007224 */ /* 0x000fe200078e00ff */
[----:B------:R1:W3:Y:S02]  /*0740*/  @!P0 LDG.E.64 R6, desc[UR4][R16.64] ;  /* 0x0000000410068981 */ /* 0x0002e4000c1e1b00 */
[----:B------:R-:W-:Y:S01]  /*0750*/  IADD3.X R10, R3, R11, R10, P2, P3 ;  /* 0x0000000b030a7210 */ /* 0x000fe200017e640a */
[----:B------:R-:W-:Y:S02]  /*0760*/  IMAD.MOV.U32 R3, RZ, RZ, RZ ;  /* 0x000000ffff037224 */ /* 0x000fe400078e00ff */
[----:B0-----:R-:W-:Y:S01]  /*0770*/  IMAD.WIDE R12, R12, 0x4, R8 ;  /* 0x000000040c0c7825 */ /* 0x001fe200078e0208 */
[----:B------:R-:W-:-:S02]  /*0780*/  LEA R14, P2, R19, UR6, 0x2 ;  /* 0x00000006130e7c11 */ /* 0x000fc4000f8410ff */
[----:B------:R-:W-:Y:S02]  /*0790*/  CS2R R8, SRZ ;  /* 0x0000000000087805 */ /* 0x000fe4000001ff00 */
[----:B------:R-:W3:Y:S01]  /*07a0*/  @!P0 LDG.E.EL R0, desc[UR4][R12.64] ;  /* 0x000000040c008981 */ /* 0x000ee2000c2e1900 */
[----:B------:R-:W-:Y:S02]  /*07b0*/  LEA.HI.X R15, R19, UR7, R10, 0x2, P2 ;  /* 0x00000007130f7c11 */ /* 0x000fe400090f140a */
[----:B------:R-:W0:Y:S01]  /*07c0*/  LDC.64 R10, c[0x0][0x250] ;  /* 0x00009400ff0a7b82 */ /* 0x000e220000000a00 */
[----:B------:R0:W3:Y:S04]  /*07d0*/  @!P0 LDG.E.EL R3, desc[UR4][R12.64] ;  /* 0x000000040c038981 */ /* 0x0000e8000c2e1900 */
[----:B------:R-:W3:Y:S01]  /*07e0*/  @P1 LDG.E.64 R8, desc[UR4][R14.64+-0x100000] ;  /* 0xf00000040e081981 */ /* 0x000ee2000c1e1b00 */
[----:B0-----:R-:W-:Y:S01]  /*07f0*/  IMAD.WIDE R10, R2, 0x4, R10 ;  /* 0x00000004020a7825 */ /* 0x001fe200078e020a */
[----:B----4-:R-:W-:-:S02]  /*0800*/  SEL R19, R18, RZ, !P0 ;  /* 0x000000ff12137207 */ /* 0x010fc40004000000 */
[----:B-----5:R-:W-:Y:S02]  /*0810*/  SEL R24, R24, RZ, !P0 ;  /* 0x000000ff18187207 */ /* 0x020fe40004000000 */
[----:B-1----:R-:W-:-:S05]  /*0820*/  SEL R16, R25, RZ, !P0 ;  /* 0x000000ff19107207 */ /* 0x002fca0004000000 */
[----:B------:R-:W-:Y:S01]  /*0830*/  FADD R16, -R19, R16 ;  /* 0x0000001013107221 */ /* 0x000fe20000000100 */
[----:B--2---:R-:W-:-:S05]  /*0840*/  SEL R21, R21, RZ, !P0 ;  /* 0x000000ff15157207 */ /* 0x004fca0004000000 */
[----:B------:R-:W-:Y:S01]  /*0850*/  FADD R21, -R24, R21 ;  /* 0x0000001518157221 */ /* 0x000fe20000000100 */
[----:B---3--:R-:W-:Y:S02]  /*0860*/  SEL R4, R4, RZ, !P0 ;  /* 0x000000ff04047207 */ /* 0x008fe40004000000 */
[----:B------:R-:W-:Y:S02]  /*0870*/  SEL R5, R5, RZ, !P0 ;  /* 0x000000ff05057207 */ /* 0x000fe40004000000 */
[----:B------:R-:W-:Y:S01]  /*0880*/  SEL R13, R6, RZ, !P0 ;  /* 0x000000ff060d7207 */ /* 0x000fe20004000000 */
[----:B------:R-:W-:Y:S01]  /*0890*/  FFMA R4, R16, R4, R19 ;  /* 0x0000000410047223 */ /* 0x000fe20000000013 */
[----:B------:R-:W-:Y:S01]  /*08a0*/  SEL R6, R7, RZ, !P0 ;  /* 0x000000ff07067207 */ /* 0x000fe20004000000 */
[----:B------:R-:W-:Y:S02]  /*08b0*/  FFMA R5, R21, R5, R24 ;  /* 0x0000000515057223 */ /* 0x000fe40000000018 */
[----:B------:R-:W-:-:S02]  /*08c0*/  FADD R4, -R13, R4 ;  /* 0x000000040d047221 */ /* 0x000fc40000000100 */
[----:B------:R-:W-:Y:S01]  /*08d0*/  FADD R5, -R6, R5 ;  /* 0x0000000506057221 */ /* 0x000fe20000000100 */
[----:B------:R-:W-:Y:S02]  /*08e0*/  SEL R0, R0, RZ, !P0 ;  /* 0x000000ff00007207 */ /* 0x000fe40004000000 */
[----:B------:R-:W-:-:S03]  /*08f0*/  SEL R3, R3, RZ, !P0 ;  /* 0x000000ff03037207 */ /* 0x000fc60004000000 */
[----:B------:R-:W-:Y:S01]  /*0900*/  FFMA R4, R4, R0, R13 ;  /* 0x0000000004047223 */ /* 0x000fe2000000000d */
[----:B------:R-:W-:Y:S01]  /*0910*/  @P0 SEL R4, R8, RZ, P1 ;  /* 0x000000ff08040207 */ /* 0x000fe20000800000 */
[----:B------:R-:W-:Y:S01]  /*0920*/  FFMA R5, R5, R3, R6 ;  /* 0x0000000305057223 */ /* 0x000fe20000000006 */
[----:B------:R-:W-:-:S05]  /*0930*/  @P0 SEL R5, R9, RZ, P1 ;  /* 0x000000ff09050207 */ /* 0x000fca0000800000 */
[----:B------:R-:W-:Y:S01]  /*0940*/  STG.E.64 desc[UR4][R10.64], R4 ;  /* 0x000000040a007986 */ /* 0x000fe2000c101b04 */
[----:B------:R-:W-:Y:S05]  /*0950*/  EXIT ;  /* 0x000000000000794d */ /* 0x000fea0003800000 */
.L_x_0:
[----:B------:R-:W-:-:S00]  /*0960*/  BRA `(.L_x_0) ;  /* 0xfffffffc00fc7947 */ /* 0x000fc0000383ffff */
[----:B------:R-:W-:-:S00]  /*0970*/  NOP ;  /* 0x0000000000007918 */ /* 0x000fc00000000000 */
        /* <DEDUP_REMOVED lines=8> */
.L_x_1:


//--------------------- .nv.constant0.triton_poi_fused_cat_66 --------------------------
	.section	.nv.constant0.triton_poi_fused_cat_66,"a",@progbits
	.sectionflags	@""
	.align	4
.nv.constant0.triton_poi_fused_cat_66:
	.zero		604
